	.headerflags	@"EF_CUDA_TEXMODE_UNIFIED EF_CUDA_64BIT_ADDRESS EF_CUDA_ACCELERATORS EF_CUDA_SM90 EF_CUDA_VIRTUAL_SM(EF_CUDA_SM90)"
	.elftype	@"ET_EXEC"


//--------------------- .nv.info                  --------------------------
	.section	.nv.info,"",@"SHT_CUDA_INFO"
	.align	4


	//----- nvinfo : EIATTR_REGCOUNT
	.align		4
        /*0000*/ 	.byte	0x04, 0x2f
        /*0002*/ 	.short	(.L_3 - .L_2)
	.align		4
.L_2:
        /*0004*/ 	.word	index@(triton_poi_fused__native_batch_norm_legit_no_training_add_convolution_relu_27)
        /*0008*/ 	.word	0x00000020


	//----- nvinfo : EIATTR_MIN_STACK_SIZE
	.align		4
.L_3:
        /*000c*/ 	.byte	0x04, 0x12
        /*000e*/ 	.short	(.L_5 - .L_4)
	.align		4
.L_4:
        /*0010*/ 	.word	index@(triton_poi_fused__native_batch_norm_legit_no_training_add_convolution_relu_27)
        /*0014*/ 	.word	0x00000000


	//----- nvinfo : EIATTR_FRAME_SIZE
	.align		4
.L_5:
        /*0018*/ 	.byte	0x04, 0x11
        /*001a*/ 	.short	(.L_7 - .L_6)
	.align		4
.L_6:
        /*001c*/ 	.word	index@(triton_poi_fused__native_batch_norm_legit_no_training_add_convolution_relu_27)
        /*0020*/ 	.word	0x00000000


	//----- nvinfo : EIATTR_MIN_STACK_SIZE
	.align		4
.L_7:
        /*0024*/ 	.byte	0x04, 0x12
        /*0026*/ 	.short	(.L_9 - .L_8)
	.align		4
.L_8:
        /*0028*/ 	.word	index@(triton_poi_fused__native_batch_norm_legit_no_training_add_convolution_relu_27)
        /*002c*/ 	.word	0x00000000
.L_9:


//--------------------- .nv.info.triton_poi_fused__native_batch_norm_legit_no_training_add_convolution_relu_27 --------------------------
	.section	.nv.info.triton_poi_fused__native_batch_norm_legit_no_training_add_convolution_relu_27,"",@"SHT_CUDA_INFO"
	.sectionflags	@""
	.align	4


	//----- nvinfo : EIATTR_CUDA_API_VERSION
	.align		4
        /*0000*/ 	.byte	0x04, 0x37
        /*0002*/ 	.short	(.L_11 - .L_10)
.L_10:
        /*0004*/ 	.word	0x0000007c


	//----- nvinfo : EIATTR_KPARAM_INFO
	.align		4
.L_11:
        /*0008*/ 	.byte	0x04, 0x17
        /*000a*/ 	.short	(.L_13 - .L_12)
.L_12:
        /*000c*/ 	.word	0x00000000
        /*0010*/ 	.short	0x000a
        /*0012*/ 	.short	0x0050
        /*0014*/ 	.byte	0x00, 0xf0, 0x11, 0x00


	//----- nvinfo : EIATTR_KPARAM_INFO
	.align		4
.L_13:
        /*0018*/ 	.byte	0x04, 0x17
        /*001a*/ 	.short	(.L_15 - .L_14)
.L_14:
        /*001c*/ 	.word	0x00000000
        /*0020*/ 	.short	0x0009
        /*0022*/ 	.short	0x0048
        /*0024*/ 	.byte	0x00, 0xf4, 0x21, 0x00


	//----- nvinfo : EIATTR_KPARAM_INFO
	.align		4
.L_15:
        /*0028*/ 	.byte	0x04, 0x17
        /*002a*/ 	.short	(.L_17 - .L_16)
.L_16:
        /*002c*/ 	.word	0x00000000
        /*0030*/ 	.short	0x0008
        /*0032*/ 	.short	0x0040
        /*0034*/ 	.byte	0x00, 0xf4, 0x21, 0x00


	//----- nvinfo : EIATTR_KPARAM_INFO
	.align		4
.L_17:
        /*0038*/ 	.byte	0x04, 0x17
        /*003a*/ 	.short	(.L_19 - .L_18)
.L_18:
        /*003c*/ 	.word	0x00000000
        /*0040*/ 	.short	0x0007
        /*0042*/ 	.short	0x0038
        /*0044*/ 	.byte	0x00, 0xf4, 0x21, 0x00


	//----- nvinfo : EIATTR_KPARAM_INFO
	.align		4
.L_19:
        /*0048*/ 	.byte	0x04, 0x17
        /*004a*/ 	.short	(.L_21 - .L_20)
.L_20:
        /*004c*/ 	.word	0x00000000
        /*0050*/ 	.short	0x0006
        /*0052*/ 	.short	0x0030
        /*0054*/ 	.byte	0x00, 0xf4, 0x21, 0x00


	//----- nvinfo : EIATTR_KPARAM_INFO
	.align		4
.L_21:
        /*0058*/ 	.byte	0x04, 0x17
        /*005a*/ 	.short	(.L_23 - .L_22)
.L_22:
        /*005c*/ 	.word	0x00000000
        /*0060*/ 	.short	0x0005
        /*0062*/ 	.short	0x0028
        /*0064*/ 	.byte	0x00, 0xf4, 0x21, 0x00


	//----- nvinfo : EIATTR_KPARAM_INFO
	.align		4
.L_23:
        /*0068*/ 	.byte	0x04, 0x17
        /*006a*/ 	.short	(.L_25 - .L_24)
.L_24:
        /*006c*/ 	.word	0x00000000
        /*0070*/ 	.short	0x0004
        /*0072*/ 	.short	0x0020
        /*0074*/ 	.byte	0x00, 0xf4, 0x21, 0x00


	//----- nvinfo : EIATTR_KPARAM_INFO
	.align		4
.L_25:
        /*0078*/ 	.byte	0x04, 0x17
        /*007a*/ 	.short	(.L_27 - .L_26)
.L_26:
        /*007c*/ 	.word	0x00000000
        /*0080*/ 	.short	0x0003
        /*0082*/ 	.short	0x0018
        /*0084*/ 	.byte	0x00, 0xf4, 0x21, 0x00


	//----- nvinfo : EIATTR_KPARAM_INFO
	.align		4
.L_27:
        /*0088*/ 	.byte	0x04, 0x17
        /*008a*/ 	.short	(.L_29 - .L_28)
.L_28:
        /*008c*/ 	.word	0x00000000
        /*0090*/ 	.short	0x0002
        /*0092*/ 	.short	0x0010
        /*0094*/ 	.byte	0x00, 0xf4, 0x21, 0x00


	//----- nvinfo : EIATTR_KPARAM_INFO
	.align		4
.L_29:
        /*0098*/ 	.byte	0x04, 0x17
        /*009a*/ 	.short	(.L_31 - .L_30)
.L_30:
        /*009c*/ 	.word	0x00000000
        /*00a0*/ 	.short	0x0001
        /*00a2*/ 	.short	0x0008
        /*00a4*/ 	.byte	0x00, 0xf4, 0x21, 0x00


	//----- nvinfo : EIATTR_KPARAM_INFO
	.align		4
.L_31:
        /*00a8*/ 	.byte	0x04, 0x17
        /*00aa*/ 	.short	(.L_33 - .L_32)
.L_32:
        /*00ac*/ 	.word	0x00000000
        /*00b0*/ 	.short	0x0000
        /*00b2*/ 	.short	0x0000
        /*00b4*/ 	.byte	0x00, 0xf4, 0x21, 0x00


	//----- nvinfo : EIATTR_SPARSE_MMA_MASK
	.align		4
.L_33:
        /*00b8*/ 	.byte	0x03, 0x50
        /*00ba*/ 	.short	0x0000


	//----- nvinfo : EIATTR_MAXREG_COUNT
	.align		4
        /*00bc*/ 	.byte	0x03, 0x1b
        /*00be*/ 	.short	0x00ff


	//----- nvinfo : EIATTR_EXIT_INSTR_OFFSETS
	.align		4
        /*00c0*/ 	.byte	0x04, 0x1c
        /*00c2*/ 	.short	(.L_35 - .L_34)


	//   ....[0]....
.L_34:
        /*00c4*/ 	.word	0x000005b0


	//   ....[1]....
        /*00c8*/ 	.word	0x000005d0


	//----- nvinfo : EIATTR_REQNTID
	.align		4
.L_35:
        /*00cc*/ 	.byte	0x04, 0x10
        /*00ce*/ 	.short	(.L_37 - .L_36)
.L_36:
        /*00d0*/ 	.word	0x00000080
        /*00d4*/ 	.word	0x00000001
        /*00d8*/ 	.word	0x00000001


	//----- nvinfo : EIATTR_CBANK_PARAM_SIZE
	.align		4
.L_37:
        /*00dc*/ 	.byte	0x03, 0x19
        /*00de*/ 	.short	0x0054


	//----- nvinfo : EIATTR_PARAM_CBANK
	.align		4
        /*00e0*/ 	.byte	0x04, 0x0a
        /*00e2*/ 	.short	(.L_39 - .L_38)
	.align		4
.L_38:
        /*00e4*/ 	.word	index@(.nv.constant0.triton_poi_fused__native_batch_norm_legit_no_training_add_convolution_relu_27)
        /*00e8*/ 	.short	0x0210
        /*00ea*/ 	.short	0x0054


	//----- nvinfo : EIATTR_SW_WAR
	.align		4
.L_39:
        /*00ec*/ 	.byte	0x04, 0x36
        /*00ee*/ 	.short	(.L_41 - .L_40)
.L_40:
        /*00f0*/ 	.word	0x00000008
.L_41:


//--------------------- .nv.callgraph             --------------------------
	.section	.nv.callgraph,"",@"SHT_CUDA_CALLGRAPH"
	.align	4
	.sectionentsize	8
	.align		4
        /*0000*/ 	.word	0x00000000
	.align		4
        /*0004*/ 	.word	0xffffffff
	.align		4
        /*0008*/ 	.word	0x00000000
	.align		4
        /*000c*/ 	.word	0xfffffffe
	.align		4
        /*0010*/ 	.word	0x00000000
	.align		4
        /*0014*/ 	.word	0xfffffffd
	.align		4
        /*0018*/ 	.word	0x00000000
	.align		4
        /*001c*/ 	.word	0xfffffffc


//--------------------- .nv.constant4             --------------------------
	.section	.nv.constant4,"a",@progbits
	.align	8
	.align		8
.nv.constant4:
        /*0000*/ 	.dword	_$_str
	.align		8
        /*0008*/ 	.dword	_$_str_$_2


//--------------------- .text.triton_poi_fused__native_batch_norm_legit_no_training_add_convolution_relu_27 --------------------------
	.section	.text.triton_poi_fused__native_batch_norm_legit_no_training_add_convolution_relu_27,"ax",@progbits
	.align	128
        .global         triton_poi_fused__native_batch_norm_legit_no_training_add_convolution_relu_27
        .type           triton_poi_fused__native_batch_norm_legit_no_training_add_convolution_relu_27,@function
        .size           triton_poi_fused__native_batch_norm_legit_no_training_add_convolution_relu_27,(.L_x_1 - triton_poi_fused__native_batch_norm_legit_no_training_add_convolution_relu_27)
        .other          triton_poi_fused__native_batch_norm_legit_no_training_add_convolution_relu_27,@"STO_CUDA_ENTRY STV_DEFAULT"
triton_poi_fused__native_batch_norm_legit_no_training_add_convolution_relu_27:
.text.triton_poi_fused__native_batch_norm_legit_no_training_add_convolution_relu_27:
[----:B------:R-:W0:Y:S01]  /*0000*/  LDC R1, c[0x0][0x28] ;  /* 0x00000a00ff017b82 */ /* 0x000e220000000800 */
[----:B------:R-:W1:Y:S07]  /*0010*/  S2R R0, SR_TID.X ;  /* 0x0000000000007919 */ /* 0x000e6e0000002100 */
[----:B------:R-:W2:Y:S01]  /*0020*/  LDC.64 R6, c[0x0][0x240] ;  /* 0x00009000ff067b82 */ /* 0x000ea20000000a00 */
[----:B------:R-:W-:Y:S01]  /*0030*/  ULDC.64 UR4, c[0x0][0x208] ;  /* 0x0000820000047ab9 */ /* 0x000fe20000000a00 */
[----:B------:R-:W3:Y:S06]  /*0040*/  S2R R5, SR_CTAID.X ;  /* 0x0000000000057919 */ /* 0x000eec0000002500 */
[----:B------:R-:W4:Y:S08]  /*0050*/  LDC.64 R26, c[0x0][0x220] ;  /* 0x00008800ff1a7b82 */ /* 0x000f300000000a00 */
[----:B------:R-:W5:Y:S08]  /*0060*/  LDC.64 R14, c[0x0][0x228] ;  /* 0x00008a00ff0e7b82 */ /* 0x000f700000000a00 */
[----:B------:R-:W5:Y:S01]  /*0070*/  LDC.64 R12, c[0x0][0x230] ;  /* 0x00008c00ff0c7b82 */ /* 0x000f620000000a00 */
[----:B-1----:R-:W-:-:S07]  /*0080*/  SHF.L.U32 R0, R0, 0x1, RZ ;  /* 0x0000000100007819 */ /* 0x002fce00000006ff */
[----:B------:R-:W1:Y:S01]  /*0090*/  LDC.64 R22, c[0x0][0x218] ;  /* 0x00008600ff167b82 */ /* 0x000e620000000a00 */
[----:B---3--:R-:W-:Y:S02]  /*00a0*/  SHF.R.S32.HI R3, RZ, 0x17, R5 ;  /* 0x00000017ff037819 */ /* 0x008fe40000011405 */
[----:B------:R-:W-:Y:S02]  /*00b0*/  LOP3.LUT R0, R0, 0xfe, RZ, 0xc0, !PT ;  /* 0x000000fe00007812 */ /* 0x000fe400078ec0ff */
[----:B------:R-:W-:-:S03]  /*00c0*/  SGXT R3, R3, 0x1 ;  /* 0x000000010303781a */ /* 0x000fc60000000200 */
[----:B------:R-:W3:Y:S01]  /*00d0*/  LDC.64 R24, c[0x0][0x210] ;  /* 0x00008400ff187b82 */ /* 0x000ee20000000a00 */
[----:B------:R-:W-:-:S04]  /*00e0*/  LEA R0, R5, R0, 0x8 ;  /* 0x0000000005007211 */ /* 0x000fc800078e40ff */
[----:B------:R-:W-:Y:S02]  /*00f0*/  LEA.HI R3, R3, R0, RZ, 0x2 ;  /* 0x0000000003037211 */ /* 0x000fe400078f10ff */
[----:B------:R-:W-:Y:S01]  /*0100*/  ISETP.GE.AND P0, PT, R0, 0x100, PT ;  /* 0x000001000000780c */ /* 0x000fe20003f06270 */
[----:B------:R-:W1:Y:S01]  /*0110*/  LDC.64 R18, c[0x0][0x238] ;  /* 0x00008e00ff127b82 */ /* 0x000e620000000a00 */
[----:B------:R-:W-:-:S04]  /*0120*/  LOP3.LUT R3, R3, 0xfffffffc, RZ, 0xc0, !PT ;  /* 0xfffffffc03037812 */ /* 0x000fc800078ec0ff */
[----:B------:R-:W-:Y:S02]  /*0130*/  IADD3 R17, R0, -R3, RZ ;  /* 0x8000000300117210 */ /* 0x000fe40007ffe0ff */
[----:B------:R-:W-:Y:S01]  /*0140*/  CS2R R2, SRZ ;  /* 0x0000000000027805 */ /* 0x000fe2000001ff00 */
[----:B------:R-:W3:Y:S02]  /*0150*/  LDC.64 R20, c[0x0][0x248] ;  /* 0x00009200ff147b82 */ /* 0x000ee40000000a00 */
[----:B--2---:R-:W-:-:S05]  /*0160*/  IMAD.WIDE R6, R17, 0x4, R6 ;  /* 0x0000000411067825 */ /* 0x004fca00078e0206 */
[----:B------:R2:W3:Y:S01]  /*0170*/  @!P0 LDG.E.EL.64 R2, desc[UR4][R6.64] ;  /* 0x0000000406028981 */ /* 0x0004e2000c2e1b00 */
[----:B------:R-:W-:Y:S02]  /*0180*/  CS2R R4, SRZ ;  /* 0x0000000000047805 */ /* 0x000fe4000001ff00 */
[----:B------:R-:W-:Y:S01]  /*0190*/  CS2R R8, SRZ ;  /* 0x0000000000087805 */ /* 0x000fe2000001ff00 */
[----:B----4-:R-:W-:-:S04]  /*01a0*/  IMAD.WIDE R26, R0, 0x4, R26 ;  /* 0x00000004001a7825 */ /* 0x010fc800078e021a */
[C---:B-----5:R-:W-:Y:S01]  /*01b0*/  IMAD.WIDE R28, R17.reuse, 0x4, R14 ;  /* 0x00000004111c7825 */ /* 0x060fe200078e020e */
[----:B------:R4:W5:Y:S01]  /*01c0*/  @!P0 LDG.E.64 R4, desc[UR4][R26.64] ;  /* 0x000000041a048981 */ /* 0x000962000c1e1b00 */
[----:B------:R-:W-:Y:S01]  /*01d0*/  CS2R R10, SRZ ;  /* 0x00000000000a7805 */ /* 0x000fe2000001ff00 */
[----:B--2---:R-:W2:Y:S02]  /*01e0*/  LDC.64 R6, c[0x0][0x250] ;  /* 0x00009400ff067b82 */ /* 0x004ea40000000a00 */
[----:B------:R-:W5:Y:S01]  /*01f0*/  @!P0 LDG.E.EL.64 R8, desc[UR4][R28.64] ;  /* 0x000000041c088981 */ /* 0x000f62000c2e1b00 */
[----:B0---4-:R-:W-:Y:S01]  /*0200*/  IMAD.WIDE R26, R0, 0x4, R12 ;  /* 0x00000004001a7825 */ /* 0x011fe200078e020c */
[----:B------:R-:W-:Y:S02]  /*0210*/  CS2R R12, SRZ ;  /* 0x00000000000c7805 */ /* 0x000fe4000001ff00 */
[----:B------:R-:W-:Y:S02]  /*0220*/  CS2R R14, SRZ ;  /* 0x00000000000e7805 */ /* 0x000fe4000001ff00 */
[----:B------:R0:W4:Y:S01]  /*0230*/  @!P0 LDG.E.64 R10, desc[UR4][R26.64] ;  /* 0x000000041a0a8981 */ /* 0x000122000c1e1b00 */
[----:B-1----:R-:W-:-:S04]  /*0240*/  IMAD.WIDE R18, R17, 0x4, R18 ;  /* 0x0000000411127825 */ /* 0x002fc800078e0212 */
[----:B0-----:R-:W-:-:S04]  /*0250*/  IMAD.WIDE R26, R17, 0x4, R22 ;  /* 0x00000004111a7825 */ /* 0x001fc800078e0216 */
[----:B---3--:R-:W-:Y:S01]  /*0260*/  IMAD.WIDE R22, R0, 0x4, R24 ;  /* 0x0000000400167825 */ /* 0x008fe200078e0218 */
[----:B------:R0:W3:Y:S01]  /*0270*/  @!P0 LDG.E.EL.64 R12, desc[UR4][R26.64] ;  /* 0x000000041a0c8981 */ /* 0x0000e2000c2e1b00 */
[----:B------:R-:W-:-:S03]  /*0280*/  CS2R R24, SRZ ;  /* 0x0000000000187805 */ /* 0x000fc6000001ff00 */
[----:B------:R-:W3:Y:S01]  /*0290*/  @!P0 LDG.E.64 R14, desc[UR4][R22.64] ;  /* 0x00000004160e8981 */ /* 0x000ee2000c1e1b00 */
[----:B------:R-:W-:-:S03]  /*02a0*/  IMAD.WIDE R20, R17, 0x4, R20 ;  /* 0x0000000411147825 */ /* 0x000fc600078e0214 */
[----:B------:R5:W3:Y:S01]  /*02b0*/  @!P0 LDG.E.EL.64 R24, desc[UR4][R18.64] ;  /* 0x0000000412188981 */ /* 0x000ae2000c2e1b00 */
[----:B--2---:R-:W-:Y:S01]  /*02c0*/  IMAD.WIDE R28, R17, 0x4, R6 ;  /* 0x00000004111c7825 */ /* 0x004fe200078e0206 */
[----:B------:R-:W-:Y:S02]  /*02d0*/  CS2R R16, SRZ ;  /* 0x0000000000107805 */ /* 0x000fe4000001ff00 */
[----:B------:R-:W-:-:S04]  /*02e0*/  CS2R R6, SRZ ;  /* 0x0000000000067805 */ /* 0x000fc8000001ff00 */
[----:B------:R-:W2:Y:S04]  /*02f0*/  @!P0 LDG.E.EL.64 R16, desc[UR4][R20.64] ;  /* 0x0000000414108981 */ /* 0x000ea8000c2e1b00 */
[----:B------:R-:W2:Y:S01]  /*0300*/  @!P0 LDG.E.EL.64 R6, desc[UR4][R28.64] ;  /* 0x000000041c068981 */ /* 0x000ea2000c2e1b00 */
[----:B0-----:R-:W-:Y:S01]  /*0310*/  FADD R26, R2, 9.9999997473787516356e-06 ;  /* 0x3727c5ac021a7421 */ /* 0x001fe20000000000 */
[----:B------:R-:W-:-:S03]  /*0320*/  FADD R3, R3, 9.9999997473787516356e-06 ;  /* 0x3727c5ac03037421 */ /* 0x000fc60000000000 */
[----:B------:R-:W0:Y:S08]  /*0330*/  MUFU.SQRT R2, R26 ;  /* 0x0000001a00027308 */ /* 0x000e300000002000 */
[----:B------:R-:W1:Y:S01]  /*0340*/  MUFU.SQRT R27, R3 ;  /* 0x00000003001b7308 */ /* 0x000e620000002000 */
[C---:B0-----:R-:W-:Y:S02]  /*0350*/  FSETP.GT.AND P1, PT, R2.reuse, 8.50705917302346158658e+37, PT ;  /* 0x7e8000000200780b */ /* 0x041fe40003f24000 */
[----:B------:R-:W-:-:S02]  /*0360*/  FSETP.GEU.AND P3, PT, R2, 1.175494350822287508e-38, PT ;  /* 0x008000000200780b */ /* 0x000fc40003f6e000 */
[C---:B-1----:R-:W-:Y:S02]  /*0370*/  FSETP.GT.AND P2, PT, R27.reuse, 8.50705917302346158658e+37, PT ;  /* 0x7e8000001b00780b */ /* 0x042fe40003f44000 */
[----:B------:R-:W-:-:S07]  /*0380*/  FSETP.GEU.AND P4, PT, R27, 1.175494350822287508e-38, PT ;  /* 0x008000001b00780b */ /* 0x000fce0003f8e000 */
[----:B------:R-:W-:Y:S01]  /*0390*/  @P1 FMUL R2, R2, 0.25 ;  /* 0x3e80000002021820 */ /* 0x000fe20000400000 */
[----:B-----5:R-:W-:Y:S01]  /*03a0*/  FADD R18, R9, R5 ;  /* 0x0000000509127221 */ /* 0x020fe20000000000 */
[----:B------:R-:W-:Y:S02]  /*03b0*/  FADD R5, R8, R4 ;  /* 0x0000000408057221 */ /* 0x000fe40000000000 */
[----:B------:R-:W-:Y:S01]  /*03c0*/  @!P3 FMUL R2, R2, 16777216 ;  /* 0x4b8000000202b820 */ /* 0x000fe20000400000 */
[----:B------:R-:W-:Y:S01]  /*03d0*/  @P2 FMUL R27, R27, 0.25 ;  /* 0x3e8000001b1b2820 */ /* 0x000fe20000400000 */
[----:B------:R-:W-:-:S03]  /*03e0*/  HFMA2.MMA R4, -RZ, RZ, 1.625, 0 ;  /* 0x3e800000ff047435 */ /* 0x000fc600000001ff */
[----:B------:R-:W-:Y:S01]  /*03f0*/  @!P4 FMUL R27, R27, 16777216 ;  /* 0x4b8000001b1bc820 */ /* 0x000fe20000400000 */
[----:B------:R-:W0:Y:S01]  /*0400*/  MUFU.RCP R2, R2 ;  /* 0x0000000200027308 */ /* 0x000e220000001000 */
[----:B----4-:R-:W-:Y:S01]  /*0410*/  FADD R18, R18, R11 ;  /* 0x0000000b12127221 */ /* 0x010fe20000000000 */
[----:B------:R-:W-:-:S06]  /*0420*/  FADD R11, R5, R10 ;  /* 0x0000000a050b7221 */ /* 0x000fcc0000000000 */
[----:B------:R-:W1:Y:S01]  /*0430*/  MUFU.RCP R3, R27 ;  /* 0x0000001b00037308 */ /* 0x000e620000001000 */
[----:B------:R-:W-:Y:S01]  /*0440*/  FSEL R19, R4, 1, P1 ;  /* 0x3f80000004137808 */ /* 0x000fe20000800000 */
[----:B---3--:R-:W-:Y:S01]  /*0450*/  FADD R8, R12, R14 ;  /* 0x0000000e0c087221 */ /* 0x008fe20000000000 */
[----:B------:R-:W-:Y:S01]  /*0460*/  FSEL R10, R4, 1, P2 ;  /* 0x3f800000040a7808 */ /* 0x000fe20001000000 */
[----:B------:R-:W-:Y:S01]  /*0470*/  FADD R9, R13, R15 ;  /* 0x0000000f0d097221 */ /* 0x000fe20000000000 */
[----:B------:R-:W3:Y:S01]  /*0480*/  LDC.64 R4, c[0x0][0x258] ;  /* 0x00009600ff047b82 */ /* 0x000ee20000000a00 */
[----:B------:R-:W-:Y:S01]  /*0490*/  @!P3 FMUL R19, R19, 16777216 ;  /* 0x4b8000001313b820 */ /* 0x000fe20000400000 */
[----:B------:R-:W-:Y:S01]  /*04a0*/  FADD R8, R8, R11 ;  /* 0x0000000b08087221 */ /* 0x000fe20000000000 */
[----:B------:R-:W-:Y:S01]  /*04b0*/  @!P4 FMUL R10, R10, 16777216 ;  /* 0x4b8000000a0ac820 */ /* 0x000fe20000400000 */
[----:B------:R-:W-:Y:S01]  /*04c0*/  FADD R9, R9, R18 ;  /* 0x0000001209097221 */ /* 0x000fe20000000000 */
[----:B0-----:R-:W-:Y:S01]  /*04d0*/  FMUL R19, R2, R19 ;  /* 0x0000001302137220 */ /* 0x001fe20000400000 */
[----:B------:R-:W-:-:S02]  /*04e0*/  FADD R24, R8, -R24 ;  /* 0x8000001808187221 */ /* 0x000fc40000000000 */
[----:B------:R-:W-:Y:S01]  /*04f0*/  FADD R25, R9, -R25 ;  /* 0x8000001909197221 */ /* 0x000fe20000000000 */
[----:B-1----:R-:W-:Y:S01]  /*0500*/  FMUL R10, R3, R10 ;  /* 0x0000000a030a7220 */ /* 0x002fe20000400000 */
[----:B------:R-:W-:-:S03]  /*0510*/  FMUL R19, R24, R19 ;  /* 0x0000001318137220 */ /* 0x000fc60000400000 */
[----:B------:R-:W-:Y:S01]  /*0520*/  FMUL R10, R25, R10 ;  /* 0x0000000a190a7220 */ /* 0x000fe20000400000 */
[----:B--2---:R-:W-:-:S03]  /*0530*/  FFMA R6, R19, R16, R6 ;  /* 0x0000001013067223 */ /* 0x004fc60000000006 */
[----:B------:R-:W-:Y:S01]  /*0540*/  FFMA R7, R10, R17, R7 ;  /* 0x000000110a077223 */ /* 0x000fe20000000007 */
[----:B------:R0:W-:Y:S01]  /*0550*/  @!P0 STG.E.64 desc[UR4][R22.64], R8 ;  /* 0x0000000816008986 */ /* 0x0001e2000c101b04 */
[----:B------:R-:W-:-:S03]  /*0560*/  FSETP.GEU.AND P1, PT, R6, RZ, PT ;  /* 0x000000ff0600720b */ /* 0x000fc60003f2e000 */
[C---:B------:R-:W-:Y:S01]  /*0570*/  FSETP.GEU.AND P2, PT, R7.reuse, RZ, PT ;  /* 0x000000ff0700720b */ /* 0x040fe20003f4e000 */
[----:B---3--:R-:W-:Y:S01]  /*0580*/  IMAD.WIDE R4, R0, 0x4, R4 ;  /* 0x0000000400047825 */ /* 0x008fe200078e0204 */
[----:B------:R-:W-:Y:S02]  /*0590*/  FSEL R6, R6, RZ, P1 ;  /* 0x000000ff06067208 */ /* 0x000fe40000800000 */
[----:B------:R-:W-:Y:S01]  /*05a0*/  FSEL R7, R7, RZ, P2 ;  /* 0x000000ff07077208 */ /* 0x000fe20001000000 */
[----:B0-----:R-:W-:Y:S08]  /*05b0*/  @P0 EXIT ;  /* 0x000000000000094d */ /* 0x001ff00003800000 */
[----:B------:R-:W-:Y:S01]  /*05c0*/  STG.E.64 desc[UR4][R4.64], R6 ;  /* 0x0000000604007986 */ /* 0x000fe2000c101b04 */
[----:B------:R-:W-:Y:S05]  /*05d0*/  EXIT ;  /* 0x000000000000794d */ /* 0x000fea0003800000 */
.L_x_0:
[----:B------:R-:W-:-:S00]  /*05e0*/  BRA `(.L_x_0) ;  /* 0xfffffffc00fc7947 */ /* 0x000fc0000383ffff */
[----:B------:R-:W-:-:S00]  /*05f0*/  NOP ;  /* 0x0000000000007918 */ /* 0x000fc00000000000 */
        /* <DEDUP_REMOVED lines=8> */
.L_x_1:


//--------------------- .nv.global.init           --------------------------
	.section	.nv.global.init,"aw",@progbits
.nv.global.init:
	.type		_$_str,@object
	.size		_$_str,(_$_str_$_2 - _$_str)
_$_str:
        /*0000*/ 	.byte	0x5f, 0x5f, 0x43, 0x55, 0x44, 0x41, 0x5f, 0x46, 0x54, 0x5a, 0x00
	.type		_$_str_$_2,@object
	.size		_$_str_$_2,(.L_1 - _$_str_$_2)
_$_str_$_2:
        /*000b*/ 	.byte	0x5f, 0x5f, 0x43, 0x55, 0x44, 0x41, 0x5f, 0x50, 0x52, 0x45, 0x43, 0x5f, 0x53, 0x51, 0x52, 0x54
        /*001b*/ 	.byte	0x00
.L_1:


//--------------------- .nv.constant0.triton_poi_fused__native_batch_norm_legit_no_training_add_convolution_relu_27 --------------------------
	.section	.nv.constant0.triton_poi_fused__native_batch_norm_legit_no_training_add_convolution_relu_27,"a",@progbits
	.sectionflags	@""
	.align	4
.nv.constant0.triton_poi_fused__native_batch_norm_legit_no_training_add_convolution_relu_27:
	.zero		612
